//
// Generated by NVIDIA NVVM Compiler
//
// Compiler Build ID: CL-36424714
// Cuda compilation tools, release 13.0, V13.0.88
// Based on NVVM 20.0.0
//

.version 9.0
.target sm_100
.address_size 64

	// .globl	_Z5gTestPd

.visible .entry _Z5gTestPd(
	.param .u64 .ptr .align 1 _Z5gTestPd_param_0
)
{
	.reg .b32 	%r<5>;
	.reg .b64 	%rd<5>;
	.reg .b64 	%fd<2>;

	ld.param.u64 	%rd1, [_Z5gTestPd_param_0];
	cvta.to.global.u64 	%rd2, %rd1;
	mov.u32 	%r1, %tid.x;
	mov.u32 	%r2, %ntid.x;
	mov.u32 	%r3, %ctaid.x;
	mad.lo.s32 	%r4, %r2, %r3, %r1;
	cvt.rn.f64.u32 	%fd1, %r4;
	mul.wide.u32 	%rd3, %r4, 8;
	add.s64 	%rd4, %rd2, %rd3;
	st.global.f64 	[%rd4], %fd1;
	ret;

}


// ===== COMPILED SASS (sm_100) =====

	.target	sm_100

	.elftype	@"ET_EXEC"


//--------------------- .note.nv.tkinfo           --------------------------
	.section	.note.nv.tkinfo,"",@"SHT_NOTE"
	.sectionflags	@"SHF_NOTE_NV_TKINFO"
	.tkinfo
        /*0018*/ 	.word	0x00000002
        /*0030*/ 	.string	""
        /*0030*/ 	.string	"ptxas"
        /*0030*/ 	.string	"Cuda compilation tools, release 13.0, V13.0.88"
        /*0030*/ 	.string	"Build cuda_13.0.r13.0/compiler.36424714_0"
        /*0030*/ 	.string	"-arch sm_100 -m 64 "



//--------------------- .note.nv.cuinfo           --------------------------
	.section	.note.nv.cuinfo,"",@"SHT_NOTE"
	.sectionflags	@"SHF_NOTE_NV_CUINFO"
        /*0018*/ 	.short	0x0002
        /*001a*/ 	.short	0x0064
        /*001c*/ 	.short	0x0082
	.zero		2


//--------------------- .nv.info                  --------------------------
	.section	.nv.info,"",@"SHT_CUDA_INFO"
	.align	4


	//----- nvinfo : EIATTR_REGCOUNT
	.align		4
        /*0000*/ 	.byte	0x04, 0x2f
        /*0002*/ 	.short	(.L_1 - .L_0)
	.align		4
.L_0:
        /*0004*/ 	.word	index@(_Z5gTestPd)
        /*0008*/ 	.word	0x0000000a


	//----- nvinfo : EIATTR_FRAME_SIZE
	.align		4
.L_1:
        /*000c*/ 	.byte	0x04, 0x11
        /*000e*/ 	.short	(.L_3 - .L_2)
	.align		4
.L_2:
        /*0010*/ 	.word	index@(_Z5gTestPd)
        /*0014*/ 	.word	0x00000000


	//----- nvinfo : EIATTR_MIN_STACK_SIZE
	.align		4
.L_3:
        /*0018*/ 	.byte	0x04, 0x12
        /*001a*/ 	.short	(.L_5 - .L_4)
	.align		4
.L_4:
        /*001c*/ 	.word	index@(_Z5gTestPd)
        /*0020*/ 	.word	0x00000000
.L_5:


//--------------------- .nv.compat                --------------------------
	.section	.nv.compat,"",@"SHT_CUDA_COMPAT_INFO"
	.align	4
        /*0000*/ 	.byte	0x02, 0x09, 0x00, 0x00, 0x02, 0x02, 0x01, 0x00, 0x02, 0x05, 0x05, 0x00, 0x03, 0x07, 0x01, 0x01
        /*0010*/ 	.byte	0x02, 0x03, 0x00, 0x00, 0x02, 0x06, 0x01, 0x00, 0x04, 0x0b, 0x08, 0x00, 0x09, 0x00, 0x00, 0x00
        /*0020*/ 	.byte	0x00, 0x00, 0x00, 0x00


//--------------------- .nv.info._Z5gTestPd       --------------------------
	.section	.nv.info._Z5gTestPd,"",@"SHT_CUDA_INFO"
	.sectionflags	@""
	.align	4


	//----- nvinfo : EIATTR_CUDA_API_VERSION
	.align		4
        /*0000*/ 	.byte	0x04, 0x37
        /*0002*/ 	.short	(.L_7 - .L_6)
.L_6:
        /*0004*/ 	.word	0x00000082


	//----- nvinfo : EIATTR_KPARAM_INFO
	.align		4
.L_7:
        /*0008*/ 	.byte	0x04, 0x17
        /*000a*/ 	.short	(.L_9 - .L_8)
.L_8:
        /*000c*/ 	.word	0x00000000
        /*0010*/ 	.short	0x0000
        /*0012*/ 	.short	0x0000
        /*0014*/ 	.byte	0x00, 0xf5, 0x21, 0x00


	//----- nvinfo : EIATTR_SPARSE_MMA_MASK
	.align		4
.L_9:
        /*0018*/ 	.byte	0x03, 0x50
        /*001a*/ 	.short	0x0000


	//----- nvinfo : EIATTR_MAXREG_COUNT
	.align		4
        /*001c*/ 	.byte	0x03, 0x1b
        /*001e*/ 	.short	0x00ff


	//----- nvinfo : EIATTR_MERCURY_ISA_VERSION
	.align		4
        /*0020*/ 	.byte	0x03, 0x5f
        /*0022*/ 	.short	0x0101


	//----- nvinfo : EIATTR_VRC_CTA_INIT_COUNT
	.align		4
        /*0024*/ 	.byte	0x02, 0x4a
	.zero		1
	.zero		1


	//----- nvinfo : EIATTR_EXIT_INSTR_OFFSETS
	.align		4
        /*0028*/ 	.byte	0x04, 0x1c
        /*002a*/ 	.short	(.L_11 - .L_10)


	//   ....[0]....
.L_10:
        /*002c*/ 	.word	0x000000a0


	//----- nvinfo : EIATTR_CBANK_PARAM_SIZE
	.align		4
.L_11:
        /*0030*/ 	.byte	0x03, 0x19
        /*0032*/ 	.short	0x0008


	//----- nvinfo : EIATTR_PARAM_CBANK
	.align		4
        /*0034*/ 	.byte	0x04, 0x0a
        /*0036*/ 	.short	(.L_13 - .L_12)
	.align		4
.L_12:
        /*0038*/ 	.word	index@(.nv.constant0._Z5gTestPd)
        /*003c*/ 	.short	0x0380
        /*003e*/ 	.short	0x0008


	//----- nvinfo : EIATTR_SW_WAR
	.align		4
.L_13:
        /*0040*/ 	.byte	0x04, 0x36
        /*0042*/ 	.short	(.L_15 - .L_14)
.L_14:
        /*0044*/ 	.word	0x00000008
.L_15:


//--------------------- .nv.callgraph             --------------------------
	.section	.nv.callgraph,"",@"SHT_CUDA_CALLGRAPH"
	.align	4
	.sectionentsize	8
	.align		4
        /*0000*/ 	.word	0x00000000
	.align		4
        /*0004*/ 	.word	0xffffffff
	.align		4
        /*0008*/ 	.word	0x00000000
	.align		4
        /*000c*/ 	.word	0xfffffffe
	.align		4
        /*0010*/ 	.word	0x00000000
	.align		4
        /*0014*/ 	.word	0xfffffffd
	.align		4
        /*0018*/ 	.word	0x00000000
	.align		4
        /*001c*/ 	.word	0xfffffffc


//--------------------- .text._Z5gTestPd          --------------------------
	.section	.text._Z5gTestPd,"ax",@progbits
	.align	128
        .global         _Z5gTestPd
        .type           _Z5gTestPd,@function
        .size           _Z5gTestPd,(.L_x_1 - _Z5gTestPd)
        .other          _Z5gTestPd,@"STO_CUDA_ENTRY STV_DEFAULT"
_Z5gTestPd:
.text._Z5gTestPd:
[----:B------:R-:W-:Y:S01]  /*0000*/  LDC R1, c[0x0][0x37c] ;  /* 0x0000df00ff017b82 */ /* 0x000fe20000000800 */
[----:B------:R-:W0:Y:S01]  /*0010*/  S2R R7, SR_TID.X ;  /* 0x0000000000077919 */ /* 0x000e220000002100 */
[----:B------:R-:W0:Y:S06]  /*0020*/  LDCU UR4, c[0x0][0x360] ;  /* 0x00006c00ff0477ac */ /* 0x000e2c0008000800 */
[----:B------:R-:W1:Y:S01]  /*0030*/  LDC.64 R4, c[0x0][0x380] ;  /* 0x0000e000ff047b82 */ /* 0x000e620000000a00 */
[----:B------:R-:W0:Y:S02]  /*0040*/  S2R R0, SR_CTAID.X ;  /* 0x0000000000007919 */ /* 0x000e240000002500 */
[----:B0-----:R-:W-:Y:S01]  /*0050*/  IMAD R7, R0, UR4, R7 ;  /* 0x0000000400077c24 */ /* 0x001fe2000f8e0207 */
[----:B------:R-:W0:Y:S03]  /*0060*/  LDCU.64 UR4, c[0x0][0x358] ;  /* 0x00006b00ff0477ac */ /* 0x000e260008000a00 */
[----:B------:R-:W0:Y:S01]  /*0070*/  I2F.F64.U32 R2, R7 ;  /* 0x0000000700027312 */ /* 0x000e220000201800 */
[----:B-1----:R-:W-:-:S05]  /*0080*/  IMAD.WIDE.U32 R4, R7, 0x8, R4 ;  /* 0x0000000807047825 */ /* 0x002fca00078e0004 */
[----:B0-----:R-:W-:Y:S01]  /*0090*/  STG.E.64 desc[UR4][R4.64], R2 ;  /* 0x0000000204007986 */ /* 0x001fe2000c101b04 */
[----:B------:R-:W-:Y:S05]  /*00a0*/  EXIT ;  /* 0x000000000000794d */ /* 0x000fea0003800000 */
.L_x_0:
[----:B------:R-:W-:-:S00]  /*00b0*/  BRA `(.L_x_0) ;  /* 0xfffffffc00fc7947 */ /* 0x000fc0000383ffff */
[----:B------:R-:W-:-:S00]  /*00c0*/  NOP ;  /* 0x0000000000007918 */ /* 0x000fc00000000000 */
        /* <DEDUP_REMOVED lines=11> */
.L_x_1:


//--------------------- .nv.shared.reserved.0     --------------------------
	.section	.nv.shared.reserved.0,"aw",@nobits
	.weak		__nv_reservedSMEM_offset_0_alias
	.size		__nv_reservedSMEM_offset_0_alias, 0, 64
	.other		__nv_reservedSMEM_offset_0_alias,@"STO_CUDA_RESERVED_SHARED STV_DEFAULT"
__nv_reservedSMEM_offset_0_alias:
	.zero		0
	.zero		64


//--------------------- .nv.constant0._Z5gTestPd  --------------------------
	.section	.nv.constant0._Z5gTestPd,"a",@progbits
	.sectionflags	@""
	.align	4
.nv.constant0._Z5gTestPd:
	.zero		904


//--------------------- SYMBOLS --------------------------

	.type		.nv.reservedSmem.offset0,@object
	.size		.nv.reservedSmem.offset0,0x4
